	.headerflags	@"EF_CUDA_TEXMODE_UNIFIED EF_CUDA_64BIT_ADDRESS EF_CUDA_ACCELERATORS EF_CUDA_SM90 EF_CUDA_VIRTUAL_SM(EF_CUDA_SM90)"
	.elftype	@"ET_EXEC"


//--------------------- .nv.info                  --------------------------
	.section	.nv.info,"",@"SHT_CUDA_INFO"
	.align	4


	//----- nvinfo : EIATTR_REGCOUNT
	.align		4
        /*0000*/ 	.byte	0x04, 0x2f
        /*0002*/ 	.short	(.L_1 - .L_0)
	.align		4
.L_0:
        /*0004*/ 	.word	index@(triton_poi_fused_convolution_51)
        /*0008*/ 	.word	0x00000014


	//----- nvinfo : EIATTR_MIN_STACK_SIZE
	.align		4
.L_1:
        /*000c*/ 	.byte	0x04, 0x12
        /*000e*/ 	.short	(.L_3 - .L_2)
	.align		4
.L_2:
        /*0010*/ 	.word	index@(triton_poi_fused_convolution_51)
        /*0014*/ 	.word	0x00000000


	//----- nvinfo : EIATTR_FRAME_SIZE
	.align		4
.L_3:
        /*0018*/ 	.byte	0x04, 0x11
        /*001a*/ 	.short	(.L_5 - .L_4)
	.align		4
.L_4:
        /*001c*/ 	.word	index@(triton_poi_fused_convolution_51)
        /*0020*/ 	.word	0x00000000


	//----- nvinfo : EIATTR_MIN_STACK_SIZE
	.align		4
.L_5:
        /*0024*/ 	.byte	0x04, 0x12
        /*0026*/ 	.short	(.L_7 - .L_6)
	.align		4
.L_6:
        /*0028*/ 	.word	index@(triton_poi_fused_convolution_51)
        /*002c*/ 	.word	0x00000000
.L_7:


//--------------------- .nv.info.triton_poi_fused_convolution_51 --------------------------
	.section	.nv.info.triton_poi_fused_convolution_51,"",@"SHT_CUDA_INFO"
	.sectionflags	@""
	.align	4


	//----- nvinfo : EIATTR_CUDA_API_VERSION
	.align		4
        /*0000*/ 	.byte	0x04, 0x37
        /*0002*/ 	.short	(.L_9 - .L_8)
.L_8:
        /*0004*/ 	.word	0x0000007c


	//----- nvinfo : EIATTR_KPARAM_INFO
	.align		4
.L_9:
        /*0008*/ 	.byte	0x04, 0x17
        /*000a*/ 	.short	(.L_11 - .L_10)
.L_10:
        /*000c*/ 	.word	0x00000000
        /*0010*/ 	.short	0x0005
        /*0012*/ 	.short	0x0024
        /*0014*/ 	.byte	0x00, 0xf0, 0x11, 0x00


	//----- nvinfo : EIATTR_KPARAM_INFO
	.align		4
.L_11:
        /*0018*/ 	.byte	0x04, 0x17
        /*001a*/ 	.short	(.L_13 - .L_12)
.L_12:
        /*001c*/ 	.word	0x00000000
        /*0020*/ 	.short	0x0004
        /*0022*/ 	.short	0x0020
        /*0024*/ 	.byte	0x00, 0xf0, 0x11, 0x00


	//----- nvinfo : EIATTR_KPARAM_INFO
	.align		4
.L_13:
        /*0028*/ 	.byte	0x04, 0x17
        /*002a*/ 	.short	(.L_15 - .L_14)
.L_14:
        /*002c*/ 	.word	0x00000000
        /*0030*/ 	.short	0x0003
        /*0032*/ 	.short	0x0018
        /*0034*/ 	.byte	0x00, 0xf4, 0x21, 0x00


	//----- nvinfo : EIATTR_KPARAM_INFO
	.align		4
.L_15:
        /*0038*/ 	.byte	0x04, 0x17
        /*003a*/ 	.short	(.L_17 - .L_16)
.L_16:
        /*003c*/ 	.word	0x00000000
        /*0040*/ 	.short	0x0002
        /*0042*/ 	.short	0x0010
        /*0044*/ 	.byte	0x00, 0xf4, 0x21, 0x00


	//----- nvinfo : EIATTR_KPARAM_INFO
	.align		4
.L_17:
        /*0048*/ 	.byte	0x04, 0x17
        /*004a*/ 	.short	(.L_19 - .L_18)
.L_18:
        /*004c*/ 	.word	0x00000000
        /*0050*/ 	.short	0x0001
        /*0052*/ 	.short	0x0008
        /*0054*/ 	.byte	0x00, 0xf4, 0x21, 0x00


	//----- nvinfo : EIATTR_KPARAM_INFO
	.align		4
.L_19:
        /*0058*/ 	.byte	0x04, 0x17
        /*005a*/ 	.short	(.L_21 - .L_20)
.L_20:
        /*005c*/ 	.word	0x00000000
        /*0060*/ 	.short	0x0000
        /*0062*/ 	.short	0x0000
        /*0064*/ 	.byte	0x00, 0xf4, 0x21, 0x00


	//----- nvinfo : EIATTR_SPARSE_MMA_MASK
	.align		4
.L_21:
        /*0068*/ 	.byte	0x03, 0x50
        /*006a*/ 	.short	0x0000


	//----- nvinfo : EIATTR_MAXREG_COUNT
	.align		4
        /*006c*/ 	.byte	0x03, 0x1b
        /*006e*/ 	.short	0x00ff


	//----- nvinfo : EIATTR_EXIT_INSTR_OFFSETS
	.align		4
        /*0070*/ 	.byte	0x04, 0x1c
        /*0072*/ 	.short	(.L_23 - .L_22)


	//   ....[0]....
.L_22:
        /*0074*/ 	.word	0x00000410


	//   ....[1]....
        /*0078*/ 	.word	0x00000430


	//----- nvinfo : EIATTR_REQNTID
	.align		4
.L_23:
        /*007c*/ 	.byte	0x04, 0x10
        /*007e*/ 	.short	(.L_25 - .L_24)
.L_24:
        /*0080*/ 	.word	0x00000080
        /*0084*/ 	.word	0x00000001
        /*0088*/ 	.word	0x00000001


	//----- nvinfo : EIATTR_CBANK_PARAM_SIZE
	.align		4
.L_25:
        /*008c*/ 	.byte	0x03, 0x19
        /*008e*/ 	.short	0x0028


	//----- nvinfo : EIATTR_PARAM_CBANK
	.align		4
        /*0090*/ 	.byte	0x04, 0x0a
        /*0092*/ 	.short	(.L_27 - .L_26)
	.align		4
.L_26:
        /*0094*/ 	.word	index@(.nv.constant0.triton_poi_fused_convolution_51)
        /*0098*/ 	.short	0x0210
        /*009a*/ 	.short	0x0028


	//----- nvinfo : EIATTR_SW_WAR
	.align		4
.L_27:
        /*009c*/ 	.byte	0x04, 0x36
        /*009e*/ 	.short	(.L_29 - .L_28)
.L_28:
        /*00a0*/ 	.word	0x00000008
.L_29:


//--------------------- .nv.callgraph             --------------------------
	.section	.nv.callgraph,"",@"SHT_CUDA_CALLGRAPH"
	.align	4
	.sectionentsize	8
	.align		4
        /*0000*/ 	.word	0x00000000
	.align		4
        /*0004*/ 	.word	0xffffffff
	.align		4
        /*0008*/ 	.word	0x00000000
	.align		4
        /*000c*/ 	.word	0xfffffffe
	.align		4
        /*0010*/ 	.word	0x00000000
	.align		4
        /*0014*/ 	.word	0xfffffffd
	.align		4
        /*0018*/ 	.word	0x00000000
	.align		4
        /*001c*/ 	.word	0xfffffffc


//--------------------- .text.triton_poi_fused_convolution_51 --------------------------
	.section	.text.triton_poi_fused_convolution_51,"ax",@progbits
	.sectionflags	@"SHF_BARRIERS=1"
	.align	128
        .global         triton_poi_fused_convolution_51
        .type           triton_poi_fused_convolution_51,@function
        .size           triton_poi_fused_convolution_51,(.L_x_1 - triton_poi_fused_convolution_51)
        .other          triton_poi_fused_convolution_51,@"STO_CUDA_ENTRY STV_DEFAULT"
triton_poi_fused_convolution_51:
.text.triton_poi_fused_convolution_51:
[----:B------:R-:W0:Y:S02]  /*0000*/  LDC R1, c[0x0][0x28] ;  /* 0x00000a00ff017b82 */ /* 0x000e240000000800 */
[----:B------:R-:W1:Y:S01]  /*0010*/  S2R R8, SR_TID.X ;  /* 0x0000000000087919 */ /* 0x000e620000002100 */
[----:B------:R-:W2:Y:S01]  /*0020*/  S2UR UR4, SR_CTAID.Y ;  /* 0x00000000000479c3 */ /* 0x000ea20000002600 */
[----:B------:R-:W-:-:S07]  /*0030*/  ULDC.64 UR8, c[0x0][0x208] ;  /* 0x0000820000087ab9 */ /* 0x000fce0000000a00 */
[----:B------:R-:W3:Y:S08]  /*0040*/  S2UR UR5, SR_CTAID.X ;  /* 0x00000000000579c3 */ /* 0x000ef00000002500 */
[----:B------:R-:W4:Y:S01]  /*0050*/  LDC.64 R6, c[0x0][0x218] ;  /* 0x00008600ff067b82 */ /* 0x000f220000000a00 */
[----:B--2---:R-:W-:-:S07]  /*0060*/  USHF.L.U32 UR4, UR4, 0x4, URZ ;  /* 0x0000000404047899 */ /* 0x004fce000800063f */
[----:B------:R-:W2:Y:S01]  /*0070*/  LDC.64 R2, c[0x0][0x210] ;  /* 0x00008400ff027b82 */ /* 0x000ea20000000a00 */
[----:B-1----:R-:W-:Y:S01]  /*0080*/  IMAD.SHL.U32 R0, R8, 0x2, RZ ;  /* 0x0000000208007824 */ /* 0x002fe200078e00ff */
[----:B------:R-:W-:Y:S01]  /*0090*/  SHF.R.U32.HI R9, RZ, 0x3, R8 ;  /* 0x00000003ff097819 */ /* 0x000fe20000011608 */
[----:B---3--:R-:W-:-:S03]  /*00a0*/  USHF.L.U32 UR5, UR5, 0x4, URZ ;  /* 0x0000000405057899 */ /* 0x008fc6000800063f */
[----:B------:R-:W-:-:S04]  /*00b0*/  LOP3.LUT R0, R0, 0xe, RZ, 0xc0, !PT ;  /* 0x0000000e00007812 */ /* 0x000fc800078ec0ff */
[----:B------:R-:W-:-:S04]  /*00c0*/  LOP3.LUT R5, R0, UR4, RZ, 0xfc, !PT ;  /* 0x0000000400057c12 */ /* 0x000fc8000f8efcff */
[----:B------:R-:W-:Y:S02]  /*00d0*/  SHF.R.S32.HI R4, RZ, 0x1f, R5 ;  /* 0x0000001fff047819 */ /* 0x000fe40000011405 */
[----:B------:R-:W-:Y:S02]  /*00e0*/  ISETP.GE.AND P1, PT, R5, 0x10, PT ;  /* 0x000000100500780c */ /* 0x000fe40003f26270 */
[----:B------:R-:W-:Y:S02]  /*00f0*/  LEA.HI R10, R4, R5, RZ, 0x2 ;  /* 0x00000005040a7211 */ /* 0x000fe400078f10ff */
[----:B------:R-:W-:Y:S02]  /*0100*/  SGXT.U32 R4, R9, 0x4 ;  /* 0x000000040904781a */ /* 0x000fe40000000000 */
[C---:B------:R-:W-:Y:S01]  /*0110*/  LOP3.LUT R12, R10.reuse, 0xfffffffc, RZ, 0xc0, !PT ;  /* 0xfffffffc0a0c7812 */ /* 0x040fe200078ec0ff */
[----:B------:R-:W-:Y:S01]  /*0120*/  IMAD.SHL.U32 R10, R10, 0x100, RZ ;  /* 0x000001000a0a7824 */ /* 0x000fe200078e00ff */
[----:B------:R-:W-:-:S03]  /*0130*/  LOP3.LUT R9, R4, UR5, RZ, 0xfc, !PT ;  /* 0x0000000504097c12 */ /* 0x000fc6000f8efcff */
[----:B------:R-:W-:Y:S01]  /*0140*/  IMAD.IADD R12, R5, 0x1, -R12 ;  /* 0x00000001050c7824 */ /* 0x000fe200078e0a0c */
[C---:B------:R-:W-:Y:S02]  /*0150*/  ISETP.GE.AND P0, PT, R9.reuse, 0x100, PT ;  /* 0x000001000900780c */ /* 0x040fe40003f06270 */
[----:B------:R-:W-:Y:S01]  /*0160*/  LOP3.LUT R10, R10, 0xfffffc00, RZ, 0xc0, !PT ;  /* 0xfffffc000a0a7812 */ /* 0x000fe200078ec0ff */
[----:B------:R-:W-:Y:S01]  /*0170*/  IMAD R9, R9, 0x4, R12 ;  /* 0x0000000409097824 */ /* 0x000fe200078e020c */
[----:B------:R-:W-:Y:S01]  /*0180*/  ISETP.LT.AND P0, PT, R5, 0x10, !P0 ;  /* 0x000000100500780c */ /* 0x000fe20004701270 */
[----:B----4-:R-:W-:Y:S01]  /*0190*/  IMAD.WIDE R12, R12, 0x4, R6 ;  /* 0x000000040c0c7825 */ /* 0x010fe200078e0206 */
[----:B------:R-:W-:-:S03]  /*01a0*/  CS2R R6, SRZ ;  /* 0x0000000000067805 */ /* 0x000fc6000001ff00 */
[----:B------:R-:W-:Y:S01]  /*01b0*/  IMAD.IADD R5, R9, 0x1, R10 ;  /* 0x0000000109057824 */ /* 0x000fe200078e020a */
[----:B------:R-:W-:-:S03]  /*01c0*/  CS2R R10, SRZ ;  /* 0x00000000000a7805 */ /* 0x000fc6000001ff00 */
[----:B--2---:R-:W-:-:S03]  /*01d0*/  IMAD.WIDE R2, R5, 0x4, R2 ;  /* 0x0000000405027825 */ /* 0x004fc600078e0202 */
[----:B------:R1:W2:Y:S04]  /*01e0*/  @!P1 LDG.E.EL.64 R10, desc[UR8][R12.64] ;  /* 0x000000080c0a9981 */ /* 0x0002a8000c2e1b00 */
[----:B------:R3:W2:Y:S01]  /*01f0*/  @P0 LDG.E.EL.64 R6, desc[UR8][R2.64] ;  /* 0x0000000802060981 */ /* 0x0006a2000c2e1b00 */
[----:B------:R-:W4:Y:S01]  /*0200*/  S2UR UR7, SR_CgaCtaId ;  /* 0x00000000000779c3 */ /* 0x000f220000008800 */
[C---:B------:R-:W-:Y:S01]  /*0210*/  IMAD.SHL.U32 R9, R8.reuse, 0x20, RZ ;  /* 0x0000002008097824 */ /* 0x040fe200078e00ff */
[----:B------:R-:W-:Y:S01]  /*0220*/  UMOV UR6, 0x400 ;  /* 0x0000040000067882 */ /* 0x000fe20000000000 */
[----:B-1----:R-:W-:Y:S01]  /*0230*/  SHF.R.U32.HI R12, RZ, 0x1, R8 ;  /* 0x00000001ff0c7819 */ /* 0x002fe20000011608 */
[----:B------:R-:W-:Y:S02]  /*0240*/  IMAD.SHL.U32 R8, R8, 0x8, RZ ;  /* 0x0000000808087824 */ /* 0x000fe400078e00ff */
[----:B------:R-:W-:-:S02]  /*0250*/  LOP3.LUT R9, R9, 0xe0, RZ, 0xc0, !PT ;  /* 0x000000e009097812 */ /* 0x000fc400078ec0ff */
[----:B------:R-:W-:Y:S02]  /*0260*/  LOP3.LUT R12, R12, 0x3c, RZ, 0xc0, !PT ;  /* 0x0000003c0c0c7812 */ /* 0x000fe400078ec0ff */
[C---:B------:R-:W-:Y:S02]  /*0270*/  LOP3.LUT R15, R9.reuse, 0x10, RZ, 0xfc, !PT ;  /* 0x00000010090f7812 */ /* 0x040fe400078efcff */
[----:B------:R-:W-:Y:S02]  /*0280*/  LOP3.LUT R14, R9, R4, RZ, 0xfc, !PT ;  /* 0x00000004090e7212 */ /* 0x000fe400078efcff */
[----:B---3--:R-:W-:Y:S02]  /*0290*/  LOP3.LUT R3, R8, 0x3f8, RZ, 0xc0, !PT ;  /* 0x000003f808037812 */ /* 0x008fe400078ec0ff */
[----:B------:R-:W-:Y:S01]  /*02a0*/  LOP3.LUT R4, R4, UR4, RZ, 0xfc, !PT ;  /* 0x0000000404047c12 */ /* 0x000fe2000f8efcff */
[----:B----4-:R-:W-:-:S06]  /*02b0*/  UPRMT UR6, UR7, 0x654, UR6 ;  /* 0x0000065407067896 */ /* 0x010fcc0008000006 */
[----:B------:R-:W-:Y:S02]  /*02c0*/  LEA.HI R9, R9, UR6, RZ, 0x1e ;  /* 0x0000000609097c11 */ /* 0x000fe4000f8ff0ff */
[----:B------:R-:W-:Y:S02]  /*02d0*/  LEA.HI R15, R15, UR6, RZ, 0x1e ;  /* 0x000000060f0f7c11 */ /* 0x000fe4000f8ff0ff */
[----:B------:R-:W-:Y:S01]  /*02e0*/  IADD3 R12, R3, UR6, R12 ;  /* 0x00000006030c7c10 */ /* 0x000fe2000fffe00c */
[C---:B------:R-:W-:Y:S01]  /*02f0*/  IMAD R13, R14.reuse, 0x4, R9 ;  /* 0x000000040e0d7824 */ /* 0x040fe200078e0209 */
[----:B------:R-:W1:Y:S01]  /*0300*/  LDC.64 R2, c[0x0][0x220] ;  /* 0x00008800ff027b82 */ /* 0x000e620000000a00 */
[----:B------:R-:W-:-:S07]  /*0310*/  IMAD R14, R14, 0x4, R15 ;  /* 0x000000040e0e7824 */ /* 0x000fce00078e020f */
[----:B------:R-:W3:Y:S01]  /*0320*/  LDC.64 R8, c[0x0][0x228] ;  /* 0x00008a00ff087b82 */ /* 0x000ee20000000a00 */
[----:B--2---:R-:W-:Y:S01]  /*0330*/  FADD R6, R10, R6 ;  /* 0x000000060a067221 */ /* 0x004fe20000000000 */
[----:B------:R-:W-:Y:S01]  /*0340*/  FADD R7, R11, R7 ;  /* 0x000000070b077221 */ /* 0x000fe20000000000 */
[----:B------:R-:W-:-:S03]  /*0350*/  LOP3.LUT R11, R0, UR5, RZ, 0xfc, !PT ;  /* 0x00000005000b7c12 */ /* 0x000fc6000f8efcff */
[----:B------:R-:W-:Y:S01]  /*0360*/  STS [R13], R6 ;  /* 0x000000060d007388 */ /* 0x000fe20000000800 */
[----:B------:R-:W-:Y:S01]  /*0370*/  ISETP.GE.AND P1, PT, R11, 0x100, PT ;  /* 0x000001000b00780c */ /* 0x000fe20003f26270 */
[C---:B------:R-:W-:Y:S02]  /*0380*/  IMAD R11, R4.reuse, 0x100, R11 ;  /* 0x00000100040b7824 */ /* 0x040fe400078e020b */
[----:B------:R-:W-:Y:S01]  /*0390*/  STS [R14+0x40], R7 ;  /* 0x000040070e007388 */ /* 0x000fe20000000800 */
[----:B------:R-:W-:Y:S01]  /*03a0*/  BAR.SYNC.DEFER_BLOCKING 0x0 ;  /* 0x0000000000007b1d */ /* 0x000fe20000010000 */
[----:B------:R-:W-:Y:S01]  /*03b0*/  ISETP.LT.AND P1, PT, R4, 0x10, !P1 ;  /* 0x000000100400780c */ /* 0x000fe20004f21270 */
[----:B-1----:R-:W-:-:S04]  /*03c0*/  IMAD.WIDE R2, R11, 0x4, R2 ;  /* 0x000000040b027825 */ /* 0x002fc800078e0202 */
[----:B---3--:R-:W-:Y:S01]  /*03d0*/  IMAD.WIDE R4, R5, 0x4, R8 ;  /* 0x0000000405047825 */ /* 0x008fe200078e0208 */
[----:B------:R-:W-:Y:S04]  /*03e0*/  LDS R16, [R12] ;  /* 0x000000000c107984 */ /* 0x000fe80000000800 */
[----:B------:R-:W1:Y:S04]  /*03f0*/  LDS R17, [R12+0x4] ;  /* 0x000004000c117984 */ /* 0x000e680000000800 */
[----:B-1----:R1:W-:Y:S01]  /*0400*/  @P1 STG.E.64 desc[UR8][R2.64], R16 ;  /* 0x0000001002001986 */ /* 0x0023e2000c101b08 */
[----:B------:R-:W-:Y:S05]  /*0410*/  @!P0 EXIT ;  /* 0x000000000000894d */ /* 0x000fea0003800000 */
[----:B------:R-:W-:Y:S01]  /*0420*/  STG.E.64 desc[UR8][R4.64], R6 ;  /* 0x0000000604007986 */ /* 0x000fe2000c101b08 */
[----:B------:R-:W-:Y:S05]  /*0430*/  EXIT ;  /* 0x000000000000794d */ /* 0x000fea0003800000 */
.L_x_0:
[----:B------:R-:W-:-:S00]  /*0440*/  BRA `(.L_x_0) ;  /* 0xfffffffc00fc7947 */ /* 0x000fc0000383ffff */
[----:B------:R-:W-:-:S00]  /*0450*/  NOP ;  /* 0x0000000000007918 */ /* 0x000fc00000000000 */
        /* <DEDUP_REMOVED lines=10> */
.L_x_1:


//--------------------- .nv.shared.triton_poi_fused_convolution_51 --------------------------
	.section	.nv.shared.triton_poi_fused_convolution_51,"aw",@nobits
	.sectionflags	@""
	.align	16
	.zero		1024


//--------------------- .nv.constant0.triton_poi_fused_convolution_51 --------------------------
	.section	.nv.constant0.triton_poi_fused_convolution_51,"a",@progbits
	.sectionflags	@""
	.align	4
.nv.constant0.triton_poi_fused_convolution_51:
	.zero		568
